	.headerflags	@"EF_CUDA_TEXMODE_UNIFIED EF_CUDA_64BIT_ADDRESS EF_CUDA_ACCELERATORS EF_CUDA_SM90 EF_CUDA_VIRTUAL_SM(EF_CUDA_SM90)"
	.elftype	@"ET_EXEC"


//--------------------- .nv.info                  --------------------------
	.section	.nv.info,"",@"SHT_CUDA_INFO"
	.align	4


	//----- nvinfo : EIATTR_REGCOUNT
	.align		4
        /*0000*/ 	.byte	0x04, 0x2f
        /*0002*/ 	.short	(.L_3 - .L_2)
	.align		4
.L_2:
        /*0004*/ 	.word	index@(triton_poi_fused__native_batch_norm_legit_no_training_relu_threshold_backward_4)
        /*0008*/ 	.word	0x00000010


	//----- nvinfo : EIATTR_MIN_STACK_SIZE
	.align		4
.L_3:
        /*000c*/ 	.byte	0x04, 0x12
        /*000e*/ 	.short	(.L_5 - .L_4)
	.align		4
.L_4:
        /*0010*/ 	.word	index@(triton_poi_fused__native_batch_norm_legit_no_training_relu_threshold_backward_4)
        /*0014*/ 	.word	0x00000000


	//----- nvinfo : EIATTR_FRAME_SIZE
	.align		4
.L_5:
        /*0018*/ 	.byte	0x04, 0x11
        /*001a*/ 	.short	(.L_7 - .L_6)
	.align		4
.L_6:
        /*001c*/ 	.word	index@(triton_poi_fused__native_batch_norm_legit_no_training_relu_threshold_backward_4)
        /*0020*/ 	.word	0x00000000


	//----- nvinfo : EIATTR_MIN_STACK_SIZE
	.align		4
.L_7:
        /*0024*/ 	.byte	0x04, 0x12
        /*0026*/ 	.short	(.L_9 - .L_8)
	.align		4
.L_8:
        /*0028*/ 	.word	index@(triton_poi_fused__native_batch_norm_legit_no_training_relu_threshold_backward_4)
        /*002c*/ 	.word	0x00000000
.L_9:


//--------------------- .nv.info.triton_poi_fused__native_batch_norm_legit_no_training_relu_threshold_backward_4 --------------------------
	.section	.nv.info.triton_poi_fused__native_batch_norm_legit_no_training_relu_threshold_backward_4,"",@"SHT_CUDA_INFO"
	.sectionflags	@""
	.align	4


	//----- nvinfo : EIATTR_CUDA_API_VERSION
	.align		4
        /*0000*/ 	.byte	0x04, 0x37
        /*0002*/ 	.short	(.L_11 - .L_10)
.L_10:
        /*0004*/ 	.word	0x0000007c


	//----- nvinfo : EIATTR_KPARAM_INFO
	.align		4
.L_11:
        /*0008*/ 	.byte	0x04, 0x17
        /*000a*/ 	.short	(.L_13 - .L_12)
.L_12:
        /*000c*/ 	.word	0x00000000
        /*0010*/ 	.short	0x0007
        /*0012*/ 	.short	0x0038
        /*0014*/ 	.byte	0x00, 0xf0, 0x11, 0x00


	//----- nvinfo : EIATTR_KPARAM_INFO
	.align		4
.L_13:
        /*0018*/ 	.byte	0x04, 0x17
        /*001a*/ 	.short	(.L_15 - .L_14)
.L_14:
        /*001c*/ 	.word	0x00000000
        /*0020*/ 	.short	0x0006
        /*0022*/ 	.short	0x0030
        /*0024*/ 	.byte	0x00, 0xf4, 0x21, 0x00


	//----- nvinfo : EIATTR_KPARAM_INFO
	.align		4
.L_15:
        /*0028*/ 	.byte	0x04, 0x17
        /*002a*/ 	.short	(.L_17 - .L_16)
.L_16:
        /*002c*/ 	.word	0x00000000
        /*0030*/ 	.short	0x0005
        /*0032*/ 	.short	0x0028
        /*0034*/ 	.byte	0x00, 0xf4, 0x21, 0x00


	//----- nvinfo : EIATTR_KPARAM_INFO
	.align		4
.L_17:
        /*0038*/ 	.byte	0x04, 0x17
        /*003a*/ 	.short	(.L_19 - .L_18)
.L_18:
        /*003c*/ 	.word	0x00000000
        /*0040*/ 	.short	0x0004
        /*0042*/ 	.short	0x0020
        /*0044*/ 	.byte	0x00, 0xf4, 0x21, 0x00


	//----- nvinfo : EIATTR_KPARAM_INFO
	.align		4
.L_19:
        /*0048*/ 	.byte	0x04, 0x17
        /*004a*/ 	.short	(.L_21 - .L_20)
.L_20:
        /*004c*/ 	.word	0x00000000
        /*0050*/ 	.short	0x0003
        /*0052*/ 	.short	0x0018
        /*0054*/ 	.byte	0x00, 0xf4, 0x21, 0x00


	//----- nvinfo : EIATTR_KPARAM_INFO
	.align		4
.L_21:
        /*0058*/ 	.byte	0x04, 0x17
        /*005a*/ 	.short	(.L_23 - .L_22)
.L_22:
        /*005c*/ 	.word	0x00000000
        /*0060*/ 	.short	0x0002
        /*0062*/ 	.short	0x0010
        /*0064*/ 	.byte	0x00, 0xf4, 0x21, 0x00


	//----- nvinfo : EIATTR_KPARAM_INFO
	.align		4
.L_23:
        /*0068*/ 	.byte	0x04, 0x17
        /*006a*/ 	.short	(.L_25 - .L_24)
.L_24:
        /*006c*/ 	.word	0x00000000
        /*0070*/ 	.short	0x0001
        /*0072*/ 	.short	0x0008
        /*0074*/ 	.byte	0x00, 0xf4, 0x21, 0x00


	//----- nvinfo : EIATTR_KPARAM_INFO
	.align		4
.L_25:
        /*0078*/ 	.byte	0x04, 0x17
        /*007a*/ 	.short	(.L_27 - .L_26)
.L_26:
        /*007c*/ 	.word	0x00000000
        /*0080*/ 	.short	0x0000
        /*0082*/ 	.short	0x0000
        /*0084*/ 	.byte	0x00, 0xf4, 0x21, 0x00


	//----- nvinfo : EIATTR_SPARSE_MMA_MASK
	.align		4
.L_27:
        /*0088*/ 	.byte	0x03, 0x50
        /*008a*/ 	.short	0x0000


	//----- nvinfo : EIATTR_MAXREG_COUNT
	.align		4
        /*008c*/ 	.byte	0x03, 0x1b
        /*008e*/ 	.short	0x00ff


	//----- nvinfo : EIATTR_EXIT_INSTR_OFFSETS
	.align		4
        /*0090*/ 	.byte	0x04, 0x1c
        /*0092*/ 	.short	(.L_29 - .L_28)


	//   ....[0]....
.L_28:
        /*0094*/ 	.word	0x000003e0


	//----- nvinfo : EIATTR_REQNTID
	.align		4
.L_29:
        /*0098*/ 	.byte	0x04, 0x10
        /*009a*/ 	.short	(.L_31 - .L_30)
.L_30:
        /*009c*/ 	.word	0x00000100
        /*00a0*/ 	.word	0x00000001
        /*00a4*/ 	.word	0x00000001


	//----- nvinfo : EIATTR_CBANK_PARAM_SIZE
	.align		4
.L_31:
        /*00a8*/ 	.byte	0x03, 0x19
        /*00aa*/ 	.short	0x003c


	//----- nvinfo : EIATTR_PARAM_CBANK
	.align		4
        /*00ac*/ 	.byte	0x04, 0x0a
        /*00ae*/ 	.short	(.L_33 - .L_32)
	.align		4
.L_32:
        /*00b0*/ 	.word	index@(.nv.constant0.triton_poi_fused__native_batch_norm_legit_no_training_relu_threshold_backward_4)
        /*00b4*/ 	.short	0x0210
        /*00b6*/ 	.short	0x003c


	//----- nvinfo : EIATTR_SW_WAR
	.align		4
.L_33:
        /*00b8*/ 	.byte	0x04, 0x36
        /*00ba*/ 	.short	(.L_35 - .L_34)
.L_34:
        /*00bc*/ 	.word	0x00000008
.L_35:


//--------------------- .nv.callgraph             --------------------------
	.section	.nv.callgraph,"",@"SHT_CUDA_CALLGRAPH"
	.align	4
	.sectionentsize	8
	.align		4
        /*0000*/ 	.word	0x00000000
	.align		4
        /*0004*/ 	.word	0xffffffff
	.align		4
        /*0008*/ 	.word	0x00000000
	.align		4
        /*000c*/ 	.word	0xfffffffe
	.align		4
        /*0010*/ 	.word	0x00000000
	.align		4
        /*0014*/ 	.word	0xfffffffd
	.align		4
        /*0018*/ 	.word	0x00000000
	.align		4
        /*001c*/ 	.word	0xfffffffc


//--------------------- .nv.constant4             --------------------------
	.section	.nv.constant4,"a",@progbits
	.align	8
	.align		8
.nv.constant4:
        /*0000*/ 	.dword	_$_str
	.align		8
        /*0008*/ 	.dword	_$_str_$_2


//--------------------- .text.triton_poi_fused__native_batch_norm_legit_no_training_relu_threshold_backward_4 --------------------------
	.section	.text.triton_poi_fused__native_batch_norm_legit_no_training_relu_threshold_backward_4,"ax",@progbits
	.align	128
        .global         triton_poi_fused__native_batch_norm_legit_no_training_relu_threshold_backward_4
        .type           triton_poi_fused__native_batch_norm_legit_no_training_relu_threshold_backward_4,@function
        .size           triton_poi_fused__native_batch_norm_legit_no_training_relu_threshold_backward_4,(.L_x_1 - triton_poi_fused__native_batch_norm_legit_no_training_relu_threshold_backward_4)
        .other          triton_poi_fused__native_batch_norm_legit_no_training_relu_threshold_backward_4,@"STO_CUDA_ENTRY STV_DEFAULT"
triton_poi_fused__native_batch_norm_legit_no_training_relu_threshold_backward_4:
.text.triton_poi_fused__native_batch_norm_legit_no_training_relu_threshold_backward_4:
[----:B------:R-:W-:Y:S01]  /*0000*/  LDC R1, c[0x0][0x28] ;  /* 0x00000a00ff017b82 */ /* 0x000fe20000000800 */
[----:B------:R-:W1:Y:S07]  /*0010*/  S2R R0, SR_TID.X ;  /* 0x0000000000007919 */ /* 0x000e6e0000002100 */
[----:B------:R-:W2:Y:S01]  /*0020*/  LDC.64 R6, c[0x0][0x220] ;  /* 0x00008800ff067b82 */ /* 0x000ea20000000a00 */
[----:B------:R-:W-:Y:S01]  /*0030*/  ULDC.64 UR4, c[0x0][0x208] ;  /* 0x0000820000047ab9 */ /* 0x000fe20000000a00 */
[----:B------:R-:W3:Y:S06]  /*0040*/  S2R R5, SR_CTAID.X ;  /* 0x0000000000057919 */ /* 0x000eec0000002500 */
[----:B------:R-:W4:Y:S08]  /*0050*/  LDC.64 R8, c[0x0][0x228] ;  /* 0x00008a00ff087b82 */ /* 0x000f300000000a00 */
[----:B------:R-:W5:Y:S01]  /*0060*/  LDC.64 R10, c[0x0][0x230] ;  /* 0x00008c00ff0a7b82 */ /* 0x000f620000000a00 */
[----:B------:R-:W-:Y:S01]  /*0070*/  IMAD.MOV.U32 R12, RZ, RZ, 0x3e800000 ;  /* 0x3e800000ff0c7424 */ /* 0x000fe200078e00ff */
[----:B------:R-:W-:Y:S01]  /*0080*/  ULDC.64 UR6, c[0x0][0x240] ;  /* 0x0000900000067ab9 */ /* 0x000fe20000000a00 */
[----:B-1----:R-:W-:Y:S01]  /*0090*/  IMAD.SHL.U32 R0, R0, 0x2, RZ ;  /* 0x0000000200007824 */ /* 0x002fe200078e00ff */
[----:B---3--:R-:W-:-:S04]  /*00a0*/  SHF.R.S32.HI R3, RZ, 0x16, R5 ;  /* 0x00000016ff037819 */ /* 0x008fc80000011405 */
[----:B------:R-:W-:Y:S02]  /*00b0*/  LOP3.LUT R0, R0, 0x1fe, RZ, 0xc0, !PT ;  /* 0x000001fe00007812 */ /* 0x000fe400078ec0ff */
[----:B------:R-:W-:-:S03]  /*00c0*/  SGXT R3, R3, 0x1 ;  /* 0x000000010303781a */ /* 0x000fc60000000200 */
[----:B------:R-:W-:Y:S02]  /*00d0*/  IMAD R0, R5, 0x200, R0 ;  /* 0x0000020005007824 */ /* 0x000fe400078e0200 */
[----:B------:R-:W1:Y:S03]  /*00e0*/  LDC.64 R4, c[0x0][0x218] ;  /* 0x00008600ff047b82 */ /* 0x000e660000000a00 */
[----:B------:R-:W-:-:S04]  /*00f0*/  LEA.HI R3, R3, R0, RZ, 0xe ;  /* 0x0000000003037211 */ /* 0x000fc800078f70ff */
[----:B------:R-:W-:-:S04]  /*0100*/  SHF.R.S32.HI R3, RZ, 0xe, R3 ;  /* 0x0000000eff037819 */ /* 0x000fc80000011403 */
[----:B------:R-:W-:-:S04]  /*0110*/  LEA.HI R2, R3, R3, RZ, 0x2 ;  /* 0x0000000303027211 */ /* 0x000fc800078f10ff */
[----:B------:R-:W-:-:S04]  /*0120*/  LOP3.LUT R2, R2, 0xfffffffc, RZ, 0xc0, !PT ;  /* 0xfffffffc02027812 */ /* 0x000fc800078ec0ff */
[----:B------:R-:W-:Y:S02]  /*0130*/  IADD3 R13, R3, -R2, RZ ;  /* 0x80000002030d7210 */ /* 0x000fe40007ffe0ff */
[----:B------:R-:W3:Y:S03]  /*0140*/  LDC.64 R2, c[0x0][0x210] ;  /* 0x00008400ff027b82 */ /* 0x000ee60000000a00 */
[----:B--2---:R-:W-:-:S06]  /*0150*/  IMAD.WIDE R6, R13, 0x4, R6 ;  /* 0x000000040d067825 */ /* 0x004fcc00078e0206 */
[----:B------:R-:W2:Y:S01]  /*0160*/  LDG.E.EL R6, desc[UR4][R6.64] ;  /* 0x0000000406067981 */ /* 0x000ea2000c2e1900 */
[----:B-1----:R-:W-:-:S06]  /*0170*/  IMAD.WIDE R4, R13, 0x4, R4 ;  /* 0x000000040d047825 */ /* 0x002fcc00078e0204 */
[----:B------:R-:W2:Y:S01]  /*0180*/  LDG.E.EL R4, desc[UR4][R4.64] ;  /* 0x0000000404047981 */ /* 0x000ea2000c2e1900 */
[----:B---3--:R-:W-:-:S06]  /*0190*/  IMAD.WIDE R2, R0, 0x4, R2 ;  /* 0x0000000400027825 */ /* 0x008fcc00078e0202 */
[----:B------:R-:W3:Y:S01]  /*01a0*/  LDG.E.64 R2, desc[UR4][R2.64] ;  /* 0x0000000402027981 */ /* 0x000ee2000c1e1b00 */
[----:B----4-:R-:W-:-:S04]  /*01b0*/  IMAD.WIDE R8, R13, 0x4, R8 ;  /* 0x000000040d087825 */ /* 0x010fc800078e0208 */
[----:B-----5:R-:W-:Y:S02]  /*01c0*/  IMAD.WIDE R10, R13, 0x4, R10 ;  /* 0x000000040d0a7825 */ /* 0x020fe400078e020a */
[----:B------:R-:W4:Y:S04]  /*01d0*/  LDG.E.EL R8, desc[UR4][R8.64] ;  /* 0x0000000408087981 */ /* 0x000f28000c2e1900 */
[----:B------:R-:W4:Y:S01]  /*01e0*/  LDG.E.EL R11, desc[UR4][R10.64] ;  /* 0x000000040a0b7981 */ /* 0x000f22000c2e1900 */
[----:B--2---:R-:W-:-:S04]  /*01f0*/  FADD R6, R6, 9.9999997473787516356e-06 ;  /* 0x3727c5ac06067421 */ /* 0x004fc80000000000 */
[----:B------:R-:W1:Y:S02]  /*0200*/  MUFU.SQRT R7, R6 ;  /* 0x0000000600077308 */ /* 0x000e640000002000 */
[C---:B-1----:R-:W-:Y:S02]  /*0210*/  FSETP.GT.AND P0, PT, R7.reuse, 8.50705917302346158658e+37, PT ;  /* 0x7e8000000700780b */ /* 0x042fe40003f04000 */
[----:B------:R-:W-:-:S11]  /*0220*/  FSETP.GEU.AND P1, PT, R7, 1.175494350822287508e-38, PT ;  /* 0x008000000700780b */ /* 0x000fd60003f2e000 */
[----:B------:R-:W-:-:S04]  /*0230*/  @P0 FMUL R7, R7, 0.25 ;  /* 0x3e80000007070820 */ /* 0x000fc80000400000 */
[----:B------:R-:W-:-:S06]  /*0240*/  @!P1 FMUL R7, R7, 16777216 ;  /* 0x4b80000007079820 */ /* 0x000fcc0000400000 */
[----:B------:R-:W1:Y:S01]  /*0250*/  MUFU.RCP R7, R7 ;  /* 0x0000000700077308 */ /* 0x000e620000001000 */
[----:B------:R-:W-:Y:S01]  /*0260*/  FSEL R12, R12, 1, P0 ;  /* 0x3f8000000c0c7808 */ /* 0x000fe20000000000 */
[----:B---3--:R-:W-:-:S04]  /*0270*/  FADD R5, R3, -R4 ;  /* 0x8000000403057221 */ /* 0x008fc80000000000 */
[----:B------:R-:W-:Y:S01]  /*0280*/  @!P1 FMUL R12, R12, 16777216 ;  /* 0x4b8000000c0c9820 */ /* 0x000fe20000400000 */
[----:B------:R-:W-:-:S03]  /*0290*/  FADD R3, R2, -R4 ;  /* 0x8000000402037221 */ /* 0x000fc60000000000 */
[----:B-1----:R-:W-:-:S04]  /*02a0*/  FMUL R12, R7, R12 ;  /* 0x0000000c070c7220 */ /* 0x002fc80000400000 */
[C---:B------:R-:W-:Y:S01]  /*02b0*/  FMUL R4, R12.reuse, R5 ;  /* 0x000000050c047220 */ /* 0x040fe20000400000 */
[----:B------:R-:W-:Y:S02]  /*02c0*/  FMUL R12, R12, R3 ;  /* 0x000000030c0c7220 */ /* 0x000fe40000400000 */
[----:B------:R-:W1:Y:S01]  /*02d0*/  LDC.64 R2, c[0x0][0x238] ;  /* 0x00008e00ff027b82 */ /* 0x000e620000000a00 */
[C-C-:B----4-:R-:W-:Y:S01]  /*02e0*/  FFMA R4, R8.reuse, R4, R11.reuse ;  /* 0x0000000408047223 */ /* 0x150fe2000000000b */
[----:B------:R-:W-:-:S04]  /*02f0*/  FFMA R12, R8, R12, R11 ;  /* 0x0000000c080c7223 */ /* 0x000fc8000000000b */
[----:B------:R-:W-:Y:S02]  /*0300*/  FSETP.GEU.AND P0, PT, R4, RZ, PT ;  /* 0x000000ff0400720b */ /* 0x000fe40003f0e000 */
[----:B------:R-:W-:Y:S02]  /*0310*/  FSETP.GEU.AND P1, PT, R12, RZ, PT ;  /* 0x000000ff0c00720b */ /* 0x000fe40003f2e000 */
[----:B------:R-:W-:Y:S02]  /*0320*/  FSEL R13, R4, RZ, P0 ;  /* 0x000000ff040d7208 */ /* 0x000fe40000000000 */
[----:B------:R-:W-:Y:S02]  /*0330*/  FSEL R12, R12, RZ, P1 ;  /* 0x000000ff0c0c7208 */ /* 0x000fe40000800000 */
[----:B------:R-:W-:Y:S02]  /*0340*/  FSETP.GTU.AND P0, PT, R13, RZ, PT ;  /* 0x000000ff0d00720b */ /* 0x000fe40003f0c000 */
[----:B------:R-:W-:-:S02]  /*0350*/  FSETP.GTU.AND P1, PT, R12, RZ, PT ;  /* 0x000000ff0c00720b */ /* 0x000fc40003f2c000 */
[----:B------:R-:W-:Y:S02]  /*0360*/  IADD3 R4, P2, R0, UR6, RZ ;  /* 0x0000000600047c10 */ /* 0x000fe4000ff5e0ff */
[----:B------:R-:W-:Y:S02]  /*0370*/  SEL R6, RZ, 0x1, P1 ;  /* 0x00000001ff067807 */ /* 0x000fe40000800000 */
[----:B------:R-:W-:Y:S01]  /*0380*/  SEL R7, RZ, 0x100, P0 ;  /* 0x00000100ff077807 */ /* 0x000fe20000000000 */
[C---:B-1----:R-:W-:Y:S01]  /*0390*/  IMAD.WIDE R2, R0.reuse, 0x4, R2 ;  /* 0x0000000400027825 */ /* 0x042fe200078e0202 */
[----:B------:R-:W-:Y:S02]  /*03a0*/  LEA.HI.X.SX32 R5, R0, UR7, 0x1, P2 ;  /* 0x0000000700057c11 */ /* 0x000fe400090f0eff */
[----:B------:R-:W-:Y:S02]  /*03b0*/  IADD3 R7, R6, R7, RZ ;  /* 0x0000000706077210 */ /* 0x000fe40007ffe0ff */
[----:B------:R-:W-:Y:S04]  /*03c0*/  STG.E.64 desc[UR4][R2.64], R12 ;  /* 0x0000000c02007986 */ /* 0x000fe8000c101b04 */
[----:B------:R-:W-:Y:S01]  /*03d0*/  STG.E.U16 desc[UR4][R4.64], R7 ;  /* 0x0000000704007986 */ /* 0x000fe2000c101504 */
[----:B------:R-:W-:Y:S05]  /*03e0*/  EXIT ;  /* 0x000000000000794d */ /* 0x000fea0003800000 */
.L_x_0:
[----:B------:R-:W-:-:S00]  /*03f0*/  BRA `(.L_x_0) ;  /* 0xfffffffc00fc7947 */ /* 0x000fc0000383ffff */
[----:B------:R-:W-:-:S00]  /*0400*/  NOP ;  /* 0x0000000000007918 */ /* 0x000fc00000000000 */
[----:B------:R-:W-:-:S00]  /*0410*/  NOP ;  /* 0x0000000000007918 */ /* 0x000fc00000000000 */
[----:B------:R-:W-:-:S00]  /*0420*/  NOP ;  /* 0x0000000000007918 */ /* 0x000fc00000000000 */
[----:B------:R-:W-:-:S00]  /*0430*/  NOP ;  /* 0x0000000000007918 */ /* 0x000fc00000000000 */
[----:B------:R-:W-:-:S00]  /*0440*/  NOP ;  /* 0x0000000000007918 */ /* 0x000fc00000000000 */
[----:B------:R-:W-:-:S00]  /*0450*/  NOP ;  /* 0x0000000000007918 */ /* 0x000fc00000000000 */
[----:B------:R-:W-:-:S00]  /*0460*/  NOP ;  /* 0x0000000000007918 */ /* 0x000fc00000000000 */
[----:B------:R-:W-:-:S00]  /*0470*/  NOP ;  /* 0x0000000000007918 */ /* 0x000fc00000000000 */
.L_x_1:


//--------------------- .nv.global.init           --------------------------
	.section	.nv.global.init,"aw",@progbits
.nv.global.init:
	.type		_$_str,@object
	.size		_$_str,(_$_str_$_2 - _$_str)
_$_str:
        /*0000*/ 	.byte	0x5f, 0x5f, 0x43, 0x55, 0x44, 0x41, 0x5f, 0x46, 0x54, 0x5a, 0x00
	.type		_$_str_$_2,@object
	.size		_$_str_$_2,(.L_1 - _$_str_$_2)
_$_str_$_2:
        /*000b*/ 	.byte	0x5f, 0x5f, 0x43, 0x55, 0x44, 0x41, 0x5f, 0x50, 0x52, 0x45, 0x43, 0x5f, 0x53, 0x51, 0x52, 0x54
        /*001b*/ 	.byte	0x00
.L_1:


//--------------------- .nv.constant0.triton_poi_fused__native_batch_norm_legit_no_training_relu_threshold_backward_4 --------------------------
	.section	.nv.constant0.triton_poi_fused__native_batch_norm_legit_no_training_relu_threshold_backward_4,"a",@progbits
	.sectionflags	@""
	.align	4
.nv.constant0.triton_poi_fused__native_batch_norm_legit_no_training_relu_threshold_backward_4:
	.zero		588
